//
// Generated by NVIDIA NVVM Compiler
//
// Compiler Build ID: CL-36424714
// Cuda compilation tools, release 13.0, V13.0.88
// Based on NVVM 20.0.0
//

.version 9.0
.target sm_100
.address_size 64

	// .globl	_Z10scan_naivePfS_i
.extern .shared .align 16 .b8 temp[];

.visible .entry _Z10scan_naivePfS_i(
	.param .u64 .ptr .align 1 _Z10scan_naivePfS_i_param_0,
	.param .u64 .ptr .align 1 _Z10scan_naivePfS_i_param_1,
	.param .u32 _Z10scan_naivePfS_i_param_2
)
{
	.reg .pred 	%p<5>;
	.reg .b32 	%r<32>;
	.reg .b32 	%f<9>;
	.reg .b64 	%rd<9>;

	ld.param.u64 	%rd1, [_Z10scan_naivePfS_i_param_0];
	ld.param.u64 	%rd2, [_Z10scan_naivePfS_i_param_1];
	ld.param.u32 	%r10, [_Z10scan_naivePfS_i_param_2];
	mov.u32 	%r1, %tid.x;
	setp.eq.s32 	%p1, %r1, 0;
	mov.f32 	%f8, 0f00000000;
	@%p1 bra 	$L__BB0_2;
	cvta.to.global.u64 	%rd3, %rd2;
	add.s32 	%r11, %r1, -1;
	mul.wide.u32 	%rd4, %r11, 4;
	add.s64 	%rd5, %rd3, %rd4;
	ld.global.f32 	%f8, [%rd5];
$L__BB0_2:
	shl.b32 	%r13, %r1, 2;
	mov.u32 	%r14, temp;
	add.s32 	%r2, %r14, %r13;
	st.shared.f32 	[%r2], %f8;
	setp.lt.s32 	%p2, %r10, 2;
	mov.b32 	%r31, 0;
	@%p2 bra 	$L__BB0_7;
	mov.b32 	%r30, 0;
	mov.b32 	%r29, 1;
$L__BB0_4:
	xor.b32  	%r31, %r30, 1;
	bar.sync 	0;
	mul.lo.s32 	%r6, %r30, %r10;
	shl.b32 	%r17, %r6, 2;
	add.s32 	%r18, %r2, %r17;
	ld.shared.f32 	%f3, [%r18];
	mul.lo.s32 	%r19, %r31, %r10;
	shl.b32 	%r20, %r19, 2;
	add.s32 	%r7, %r2, %r20;
	st.shared.f32 	[%r7], %f3;
	setp.lt.u32 	%p3, %r1, %r29;
	@%p3 bra 	$L__BB0_6;
	add.s32 	%r21, %r6, %r1;
	sub.s32 	%r22, %r21, %r29;
	shl.b32 	%r23, %r22, 2;
	add.s32 	%r25, %r14, %r23;
	ld.shared.f32 	%f5, [%r25];
	add.f32 	%f6, %f5, %f3;
	st.shared.f32 	[%r7], %f6;
$L__BB0_6:
	shl.b32 	%r29, %r29, 1;
	setp.lt.s32 	%p4, %r29, %r10;
	mov.u32 	%r30, %r31;
	@%p4 bra 	$L__BB0_4;
$L__BB0_7:
	cvta.to.global.u64 	%rd6, %rd1;
	bar.sync 	0;
	mul.lo.s32 	%r26, %r31, %r10;
	shl.b32 	%r27, %r26, 2;
	add.s32 	%r28, %r2, %r27;
	ld.shared.f32 	%f7, [%r28];
	mul.wide.u32 	%rd7, %r1, 4;
	add.s64 	%rd8, %rd6, %rd7;
	st.global.f32 	[%rd8], %f7;
	ret;

}


// ===== COMPILED SASS (sm_100) =====

	.target	sm_100

	.elftype	@"ET_EXEC"


//--------------------- .note.nv.tkinfo           --------------------------
	.section	.note.nv.tkinfo,"",@"SHT_NOTE"
	.sectionflags	@"SHF_NOTE_NV_TKINFO"
	.tkinfo
        /*0018*/ 	.word	0x00000002
        /*0030*/ 	.string	""
        /*0030*/ 	.string	"ptxas"
        /*0030*/ 	.string	"Cuda compilation tools, release 13.0, V13.0.88"
        /*0030*/ 	.string	"Build cuda_13.0.r13.0/compiler.36424714_0"
        /*0030*/ 	.string	"-arch sm_100 -m 64 "



//--------------------- .note.nv.cuinfo           --------------------------
	.section	.note.nv.cuinfo,"",@"SHT_NOTE"
	.sectionflags	@"SHF_NOTE_NV_CUINFO"
        /*0018*/ 	.short	0x0002
        /*001a*/ 	.short	0x0064
        /*001c*/ 	.short	0x0082
	.zero		2


//--------------------- .nv.info                  --------------------------
	.section	.nv.info,"",@"SHT_CUDA_INFO"
	.align	4


	//----- nvinfo : EIATTR_REGCOUNT
	.align		4
        /*0000*/ 	.byte	0x04, 0x2f
        /*0002*/ 	.short	(.L_1 - .L_0)
	.align		4
.L_0:
        /*0004*/ 	.word	index@(_Z10scan_naivePfS_i)
        /*0008*/ 	.word	0x0000000c


	//----- nvinfo : EIATTR_FRAME_SIZE
	.align		4
.L_1:
        /*000c*/ 	.byte	0x04, 0x11
        /*000e*/ 	.short	(.L_3 - .L_2)
	.align		4
.L_2:
        /*0010*/ 	.word	index@(_Z10scan_naivePfS_i)
        /*0014*/ 	.word	0x00000000


	//----- nvinfo : EIATTR_MIN_STACK_SIZE
	.align		4
.L_3:
        /*0018*/ 	.byte	0x04, 0x12
        /*001a*/ 	.short	(.L_5 - .L_4)
	.align		4
.L_4:
        /*001c*/ 	.word	index@(_Z10scan_naivePfS_i)
        /*0020*/ 	.word	0x00000000
.L_5:


//--------------------- .nv.compat                --------------------------
	.section	.nv.compat,"",@"SHT_CUDA_COMPAT_INFO"
	.align	4
        /*0000*/ 	.byte	0x02, 0x09, 0x00, 0x00, 0x02, 0x02, 0x01, 0x00, 0x02, 0x05, 0x05, 0x00, 0x03, 0x07, 0x01, 0x01
        /*0010*/ 	.byte	0x02, 0x03, 0x00, 0x00, 0x02, 0x06, 0x01, 0x00, 0x04, 0x0b, 0x08, 0x00, 0x09, 0x00, 0x00, 0x00
        /*0020*/ 	.byte	0x00, 0x00, 0x00, 0x00


//--------------------- .nv.info._Z10scan_naivePfS_i --------------------------
	.section	.nv.info._Z10scan_naivePfS_i,"",@"SHT_CUDA_INFO"
	.sectionflags	@""
	.align	4


	//----- nvinfo : EIATTR_CUDA_API_VERSION
	.align		4
        /*0000*/ 	.byte	0x04, 0x37
        /*0002*/ 	.short	(.L_7 - .L_6)
.L_6:
        /*0004*/ 	.word	0x00000082


	//----- nvinfo : EIATTR_KPARAM_INFO
	.align		4
.L_7:
        /*0008*/ 	.byte	0x04, 0x17
        /*000a*/ 	.short	(.L_9 - .L_8)
.L_8:
        /*000c*/ 	.word	0x00000000
        /*0010*/ 	.short	0x0002
        /*0012*/ 	.short	0x0010
        /*0014*/ 	.byte	0x00, 0xf0, 0x11, 0x00


	//----- nvinfo : EIATTR_KPARAM_INFO
	.align		4
.L_9:
        /*0018*/ 	.byte	0x04, 0x17
        /*001a*/ 	.short	(.L_11 - .L_10)
.L_10:
        /*001c*/ 	.word	0x00000000
        /*0020*/ 	.short	0x0001
        /*0022*/ 	.short	0x0008
        /*0024*/ 	.byte	0x00, 0xf5, 0x21, 0x00


	//----- nvinfo : EIATTR_KPARAM_INFO
	.align		4
.L_11:
        /*0028*/ 	.byte	0x04, 0x17
        /*002a*/ 	.short	(.L_13 - .L_12)
.L_12:
        /*002c*/ 	.word	0x00000000
        /*0030*/ 	.short	0x0000
        /*0032*/ 	.short	0x0000
        /*0034*/ 	.byte	0x00, 0xf5, 0x21, 0x00


	//----- nvinfo : EIATTR_SPARSE_MMA_MASK
	.align		4
.L_13:
        /*0038*/ 	.byte	0x03, 0x50
        /*003a*/ 	.short	0x0000


	//----- nvinfo : EIATTR_MAXREG_COUNT
	.align		4
        /*003c*/ 	.byte	0x03, 0x1b
        /*003e*/ 	.short	0x00ff


	//----- nvinfo : EIATTR_NUM_BARRIERS
	.align		4
        /*0040*/ 	.byte	0x02, 0x4c
        /*0042*/ 	.byte	0x01
	.zero		1


	//----- nvinfo : EIATTR_MERCURY_ISA_VERSION
	.align		4
        /*0044*/ 	.byte	0x03, 0x5f
        /*0046*/ 	.short	0x0101


	//----- nvinfo : EIATTR_VRC_CTA_INIT_COUNT
	.align		4
        /*0048*/ 	.byte	0x02, 0x4a
	.zero		1
	.zero		1


	//----- nvinfo : EIATTR_EXIT_INSTR_OFFSETS
	.align		4
        /*004c*/ 	.byte	0x04, 0x1c
        /*004e*/ 	.short	(.L_15 - .L_14)


	//   ....[0]....
.L_14:
        /*0050*/ 	.word	0x000002d0


	//----- nvinfo : EIATTR_CBANK_PARAM_SIZE
	.align		4
.L_15:
        /*0054*/ 	.byte	0x03, 0x19
        /*0056*/ 	.short	0x0014


	//----- nvinfo : EIATTR_PARAM_CBANK
	.align		4
        /*0058*/ 	.byte	0x04, 0x0a
        /*005a*/ 	.short	(.L_17 - .L_16)
	.align		4
.L_16:
        /*005c*/ 	.word	index@(.nv.constant0._Z10scan_naivePfS_i)
        /*0060*/ 	.short	0x0380
        /*0062*/ 	.short	0x0014


	//----- nvinfo : EIATTR_SW_WAR
	.align		4
.L_17:
        /*0064*/ 	.byte	0x04, 0x36
        /*0066*/ 	.short	(.L_19 - .L_18)
.L_18:
        /*0068*/ 	.word	0x00000008
.L_19:


//--------------------- .nv.callgraph             --------------------------
	.section	.nv.callgraph,"",@"SHT_CUDA_CALLGRAPH"
	.align	4
	.sectionentsize	8
	.align		4
        /*0000*/ 	.word	0x00000000
	.align		4
        /*0004*/ 	.word	0xffffffff
	.align		4
        /*0008*/ 	.word	0x00000000
	.align		4
        /*000c*/ 	.word	0xfffffffe
	.align		4
        /*0010*/ 	.word	0x00000000
	.align		4
        /*0014*/ 	.word	0xfffffffd
	.align		4
        /*0018*/ 	.word	0x00000000
	.align		4
        /*001c*/ 	.word	0xfffffffc


//--------------------- .text._Z10scan_naivePfS_i --------------------------
	.section	.text._Z10scan_naivePfS_i,"ax",@progbits
	.align	128
        .global         _Z10scan_naivePfS_i
        .type           _Z10scan_naivePfS_i,@function
        .size           _Z10scan_naivePfS_i,(.L_x_3 - _Z10scan_naivePfS_i)
        .other          _Z10scan_naivePfS_i,@"STO_CUDA_ENTRY STV_DEFAULT"
_Z10scan_naivePfS_i:
.text._Z10scan_naivePfS_i:
[----:B------:R-:W-:Y:S01]  /*0000*/  LDC R1, c[0x0][0x37c] ;  /* 0x0000df00ff017b82 */ /* 0x000fe20000000800 */
[----:B------:R-:W0:Y:S01]  /*0010*/  S2R R7, SR_TID.X ;  /* 0x0000000000077919 */ /* 0x000e220000002100 */
[----:B------:R-:W1:Y:S01]  /*0020*/  LDCU.64 UR8, c[0x0][0x358] ;  /* 0x00006b00ff0877ac */ /* 0x000e620008000a00 */
[----:B------:R-:W-:-:S05]  /*0030*/  HFMA2 R0, -RZ, RZ, 0, 0 ;  /* 0x00000000ff007431 */ /* 0x000fca00000001ff */
[----:B------:R-:W2:Y:S01]  /*0040*/  S2UR UR5, SR_CgaCtaId ;  /* 0x00000000000579c3 */ /* 0x000ea20000008800 */
[----:B------:R-:W3:Y:S01]  /*0050*/  LDCU UR6, c[0x0][0x390] ;  /* 0x00007200ff0677ac */ /* 0x000ee20008000800 */
[----:B0-----:R-:W-:-:S13]  /*0060*/  ISETP.NE.AND P0, PT, R7, RZ, PT ;  /* 0x000000ff0700720c */ /* 0x001fda0003f05270 */
[----:B------:R-:W0:Y:S01]  /*0070*/  @P0 LDC.64 R2, c[0x0][0x388] ;  /* 0x0000e200ff020b82 */ /* 0x000e220000000a00 */
[----:B------:R-:W-:-:S05]  /*0080*/  @P0 IADD3 R5, PT, PT, R7, -0x1, RZ ;  /* 0xffffffff07050810 */ /* 0x000fca0007ffe0ff */
[----:B0-----:R-:W-:-:S05]  /*0090*/  @P0 IMAD.WIDE.U32 R2, R5, 0x4, R2 ;  /* 0x0000000405020825 */ /* 0x001fca00078e0002 */
[----:B-1----:R-:W4:Y:S01]  /*00a0*/  @P0 LDG.E R0, desc[UR8][R2.64] ;  /* 0x0000000802000981 */ /* 0x002f22000c1e1900 */
[----:B------:R-:W-:Y:S01]  /*00b0*/  UMOV UR4, 0x400 ;  /* 0x0000040000047882 */ /* 0x000fe20000000000 */
[----:B---3--:R-:W-:Y:S01]  /*00c0*/  UISETP.GE.AND UP0, UPT, UR6, 0x2, UPT ;  /* 0x000000020600788c */ /* 0x008fe2000bf06270 */
[----:B------:R-:W-:Y:S01]  /*00d0*/  IMAD.MOV.U32 R4, RZ, RZ, RZ ;  /* 0x000000ffff047224 */ /* 0x000fe200078e00ff */
[----:B--2---:R-:W-:-:S06]  /*00e0*/  ULEA UR4, UR5, UR4, 0x18 ;  /* 0x0000000405047291 */ /* 0x004fcc000f8ec0ff */
[----:B------:R-:W-:-:S05]  /*00f0*/  LEA R5, R7, UR4, 0x2 ;  /* 0x0000000407057c11 */ /* 0x000fca000f8e10ff */
[----:B----4-:R0:W-:Y:S01]  /*0100*/  STS [R5], R0 ;  /* 0x0000000005007388 */ /* 0x0101e20000000800 */
[----:B------:R-:W-:Y:S05]  /*0110*/  BRA.U !UP0, `(.L_x_0) ;  /* 0x0000000108507547 */ /* 0x000fea000b800000 */
[----:B------:R-:W-:Y:S01]  /*0120*/  MOV R4, RZ ;  /* 0x000000ff00047202 */ /* 0x000fe20000000f00 */
[----:B------:R-:W1:Y:S01]  /*0130*/  LDCU UR6, c[0x0][0x390] ;  /* 0x00007200ff0677ac */ /* 0x000e620008000800 */
[----:B------:R-:W-:-:S05]  /*0140*/  UMOV UR5, 0x1 ;  /* 0x0000000100057882 */ /* 0x000fca0000000000 */
.L_x_1:
[----:B------:R-:W-:Y:S01]  /*0150*/  BAR.SYNC.DEFER_BLOCKING 0x0 ;  /* 0x0000000000007b1d */ /* 0x000fe20000010000 */
[C---:B-1----:R-:W-:Y:S01]  /*0160*/  IMAD R6, R4.reuse, UR6, RZ ;  /* 0x0000000604067c24 */ /* 0x042fe2000f8e02ff */
[----:B------:R-:W-:Y:S02]  /*0170*/  ISETP.GE.U32.AND P0, PT, R7, UR5, PT ;  /* 0x0000000507007c0c */ /* 0x000fe4000bf06070 */
[----:B------:R-:W-:Y:S01]  /*0180*/  LOP3.LUT R4, R4, 0x1, RZ, 0x3c, !PT ;  /* 0x0000000104047812 */ /* 0x000fe200078e3cff */
[----:B0-----:R-:W-:-:S04]  /*0190*/  IMAD R0, R6, 0x4, R5 ;  /* 0x0000000406007824 */ /* 0x001fc800078e0205 */
[----:B--2---:R-:W-:-:S05]  /*01a0*/  IMAD R2, R4, UR6, RZ ;  /* 0x0000000604027c24 */ /* 0x004fca000f8e02ff */
[----:B------:R-:W-:Y:S02]  /*01b0*/  LEA R9, R2, R5, 0x2 ;  /* 0x0000000502097211 */ /* 0x000fe400078e10ff */
[----:B------:R-:W-:Y:S01]  /*01c0*/  @P0 IADD3 R3, PT, PT, R6, -UR5, R7 ;  /* 0x8000000506030c10 */ /* 0x000fe2000fffe007 */
[----:B------:R-:W-:-:S03]  /*01d0*/  USHF.L.U32 UR5, UR5, 0x1, URZ ;  /* 0x0000000105057899 */ /* 0x000fc600080006ff */
[----:B------:R-:W-:Y:S01]  /*01e0*/  @P0 LEA R3, R3, UR4, 0x2 ;  /* 0x0000000403030c11 */ /* 0x000fe2000f8e10ff */
[----:B------:R-:W-:Y:S01]  /*01f0*/  UISETP.GE.AND UP0, UPT, UR5, UR6, UPT ;  /* 0x000000060500728c */ /* 0x000fe2000bf06270 */
[----:B------:R-:W0:Y:S04]  /*0200*/  LDS R0, [R0] ;  /* 0x0000000000007984 */ /* 0x000e280000000800 */
[----:B0-----:R-:W-:Y:S04]  /*0210*/  STS [R9], R0 ;  /* 0x0000000009007388 */ /* 0x001fe80000000800 */
[----:B------:R-:W0:Y:S02]  /*0220*/  @P0 LDS R3, [R3] ;  /* 0x0000000003030984 */ /* 0x000e240000000800 */
[----:B0-----:R-:W-:-:S05]  /*0230*/  @P0 FADD R2, R0, R3 ;  /* 0x0000000300020221 */ /* 0x001fca0000000000 */
[----:B------:R2:W-:Y:S01]  /*0240*/  @P0 STS [R9], R2 ;  /* 0x0000000209000388 */ /* 0x0005e20000000800 */
[----:B------:R-:W-:Y:S05]  /*0250*/  BRA.U !UP0, `(.L_x_1) ;  /* 0xfffffffd08bc7547 */ /* 0x000fea000b83ffff */
.L_x_0:
[----:B------:R-:W-:Y:S01]  /*0260*/  BAR.SYNC.DEFER_BLOCKING 0x0 ;  /* 0x0000000000007b1d */ /* 0x000fe20000010000 */
[----:B------:R-:W-:-:S04]  /*0270*/  IMAD R4, R4, UR6, RZ ;  /* 0x0000000604047c24 */ /* 0x000fc8000f8e02ff */
[----:B------:R-:W-:-:S03]  /*0280*/  IMAD R4, R4, 0x4, R5 ;  /* 0x0000000404047824 */ /* 0x000fc600078e0205 */
[----:B--2---:R-:W1:Y:S02]  /*0290*/  LDC.64 R2, c[0x0][0x380] ;  /* 0x0000e000ff027b82 */ /* 0x004e640000000a00 */
[----:B0-----:R-:W0:Y:S01]  /*02a0*/  LDS R5, [R4] ;  /* 0x0000000004057984 */ /* 0x001e220000000800 */
[----:B-1----:R-:W-:-:S05]  /*02b0*/  IMAD.WIDE.U32 R2, R7, 0x4, R2 ;  /* 0x0000000407027825 */ /* 0x002fca00078e0002 */
[----:B0-----:R-:W-:Y:S01]  /*02c0*/  STG.E desc[UR8][R2.64], R5 ;  /* 0x0000000502007986 */ /* 0x001fe2000c101908 */
[----:B------:R-:W-:Y:S05]  /*02d0*/  EXIT ;  /* 0x000000000000794d */ /* 0x000fea0003800000 */
.L_x_2:
[----:B------:R-:W-:-:S00]  /*02e0*/  BRA `(.L_x_2) ;  /* 0xfffffffc00fc7947 */ /* 0x000fc0000383ffff */
[----:B------:R-:W-:-:S00]  /*02f0*/  NOP ;  /* 0x0000000000007918 */ /* 0x000fc00000000000 */
        /* <DEDUP_REMOVED lines=8> */
.L_x_3:


//--------------------- .nv.shared._Z10scan_naivePfS_i --------------------------
	.section	.nv.shared._Z10scan_naivePfS_i,"aw",@nobits
	.sectionflags	@""
	.align	16
	.zero		1024


//--------------------- .nv.shared.reserved.0     --------------------------
	.section	.nv.shared.reserved.0,"aw",@nobits
	.weak		__nv_reservedSMEM_offset_0_alias
	.size		__nv_reservedSMEM_offset_0_alias, 0, 64
	.other		__nv_reservedSMEM_offset_0_alias,@"STO_CUDA_RESERVED_SHARED STV_DEFAULT"
__nv_reservedSMEM_offset_0_alias:
	.zero		0
	.zero		64


//--------------------- .nv.constant0._Z10scan_naivePfS_i --------------------------
	.section	.nv.constant0._Z10scan_naivePfS_i,"a",@progbits
	.sectionflags	@""
	.align	4
.nv.constant0._Z10scan_naivePfS_i:
	.zero		916


//--------------------- SYMBOLS --------------------------

	.type		.nv.reservedSmem.offset0,@object
	.size		.nv.reservedSmem.offset0,0x4
	.type		.nv.reservedSmem.cap,@object
	.size		.nv.reservedSmem.cap,0x4
